	.headerflags	@"EF_CUDA_TEXMODE_UNIFIED EF_CUDA_64BIT_ADDRESS EF_CUDA_ACCELERATORS EF_CUDA_SM90 EF_CUDA_VIRTUAL_SM(EF_CUDA_SM90)"
	.elftype	@"ET_EXEC"


//--------------------- .nv.info                  --------------------------
	.section	.nv.info,"",@"SHT_CUDA_INFO"
	.align	4


	//----- nvinfo : EIATTR_REGCOUNT
	.align		4
        /*0000*/ 	.byte	0x04, 0x2f
        /*0002*/ 	.short	(.L_1 - .L_0)
	.align		4
.L_0:
        /*0004*/ 	.word	index@(triton_poi_fused_mul_relu_0)
        /*0008*/ 	.word	0x0000000a


	//----- nvinfo : EIATTR_MIN_STACK_SIZE
	.align		4
.L_1:
        /*000c*/ 	.byte	0x04, 0x12
        /*000e*/ 	.short	(.L_3 - .L_2)
	.align		4
.L_2:
        /*0010*/ 	.word	index@(triton_poi_fused_mul_relu_0)
        /*0014*/ 	.word	0x00000000


	//----- nvinfo : EIATTR_FRAME_SIZE
	.align		4
.L_3:
        /*0018*/ 	.byte	0x04, 0x11
        /*001a*/ 	.short	(.L_5 - .L_4)
	.align		4
.L_4:
        /*001c*/ 	.word	index@(triton_poi_fused_mul_relu_0)
        /*0020*/ 	.word	0x00000000


	//----- nvinfo : EIATTR_MIN_STACK_SIZE
	.align		4
.L_5:
        /*0024*/ 	.byte	0x04, 0x12
        /*0026*/ 	.short	(.L_7 - .L_6)
	.align		4
.L_6:
        /*0028*/ 	.word	index@(triton_poi_fused_mul_relu_0)
        /*002c*/ 	.word	0x00000000
.L_7:


//--------------------- .nv.info.triton_poi_fused_mul_relu_0 --------------------------
	.section	.nv.info.triton_poi_fused_mul_relu_0,"",@"SHT_CUDA_INFO"
	.sectionflags	@""
	.align	4


	//----- nvinfo : EIATTR_CUDA_API_VERSION
	.align		4
        /*0000*/ 	.byte	0x04, 0x37
        /*0002*/ 	.short	(.L_9 - .L_8)
.L_8:
        /*0004*/ 	.word	0x0000007c


	//----- nvinfo : EIATTR_KPARAM_INFO
	.align		4
.L_9:
        /*0008*/ 	.byte	0x04, 0x17
        /*000a*/ 	.short	(.L_11 - .L_10)
.L_10:
        /*000c*/ 	.word	0x00000000
        /*0010*/ 	.short	0x0002
        /*0012*/ 	.short	0x0010
        /*0014*/ 	.byte	0x00, 0xf0, 0x11, 0x00


	//----- nvinfo : EIATTR_KPARAM_INFO
	.align		4
.L_11:
        /*0018*/ 	.byte	0x04, 0x17
        /*001a*/ 	.short	(.L_13 - .L_12)
.L_12:
        /*001c*/ 	.word	0x00000000
        /*0020*/ 	.short	0x0001
        /*0022*/ 	.short	0x0008
        /*0024*/ 	.byte	0x00, 0xf4, 0x21, 0x00


	//----- nvinfo : EIATTR_KPARAM_INFO
	.align		4
.L_13:
        /*0028*/ 	.byte	0x04, 0x17
        /*002a*/ 	.short	(.L_15 - .L_14)
.L_14:
        /*002c*/ 	.word	0x00000000
        /*0030*/ 	.short	0x0000
        /*0032*/ 	.short	0x0000
        /*0034*/ 	.byte	0x00, 0xf4, 0x21, 0x00


	//----- nvinfo : EIATTR_SPARSE_MMA_MASK
	.align		4
.L_15:
        /*0038*/ 	.byte	0x03, 0x50
        /*003a*/ 	.short	0x0000


	//----- nvinfo : EIATTR_MAXREG_COUNT
	.align		4
        /*003c*/ 	.byte	0x03, 0x1b
        /*003e*/ 	.short	0x00ff


	//----- nvinfo : EIATTR_EXIT_INSTR_OFFSETS
	.align		4
        /*0040*/ 	.byte	0x04, 0x1c
        /*0042*/ 	.short	(.L_17 - .L_16)


	//   ....[0]....
.L_16:
        /*0044*/ 	.word	0x00000170


	//   ....[1]....
        /*0048*/ 	.word	0x00000190


	//----- nvinfo : EIATTR_REQNTID
	.align		4
.L_17:
        /*004c*/ 	.byte	0x04, 0x10
        /*004e*/ 	.short	(.L_19 - .L_18)
.L_18:
        /*0050*/ 	.word	0x00000080
        /*0054*/ 	.word	0x00000001
        /*0058*/ 	.word	0x00000001


	//----- nvinfo : EIATTR_CRS_STACK_SIZE
	.align		4
.L_19:
        /*005c*/ 	.byte	0x04, 0x1e
        /*005e*/ 	.short	(.L_21 - .L_20)
.L_20:
        /*0060*/ 	.word	0x00000000


	//----- nvinfo : EIATTR_CBANK_PARAM_SIZE
	.align		4
.L_21:
        /*0064*/ 	.byte	0x03, 0x19
        /*0066*/ 	.short	0x0014


	//----- nvinfo : EIATTR_PARAM_CBANK
	.align		4
        /*0068*/ 	.byte	0x04, 0x0a
        /*006a*/ 	.short	(.L_23 - .L_22)
	.align		4
.L_22:
        /*006c*/ 	.word	index@(.nv.constant0.triton_poi_fused_mul_relu_0)
        /*0070*/ 	.short	0x0210
        /*0072*/ 	.short	0x0014


	//----- nvinfo : EIATTR_SW_WAR
	.align		4
.L_23:
        /*0074*/ 	.byte	0x04, 0x36
        /*0076*/ 	.short	(.L_25 - .L_24)
.L_24:
        /*0078*/ 	.word	0x00000008
.L_25:


//--------------------- .nv.callgraph             --------------------------
	.section	.nv.callgraph,"",@"SHT_CUDA_CALLGRAPH"
	.align	4
	.sectionentsize	8
	.align		4
        /*0000*/ 	.word	0x00000000
	.align		4
        /*0004*/ 	.word	0xffffffff
	.align		4
        /*0008*/ 	.word	0x00000000
	.align		4
        /*000c*/ 	.word	0xfffffffe
	.align		4
        /*0010*/ 	.word	0x00000000
	.align		4
        /*0014*/ 	.word	0xfffffffd
	.align		4
        /*0018*/ 	.word	0x00000000
	.align		4
        /*001c*/ 	.word	0xfffffffc


//--------------------- .text.triton_poi_fused_mul_relu_0 --------------------------
	.section	.text.triton_poi_fused_mul_relu_0,"ax",@progbits
	.align	128
        .global         triton_poi_fused_mul_relu_0
        .type           triton_poi_fused_mul_relu_0,@function
        .size           triton_poi_fused_mul_relu_0,(.L_x_3 - triton_poi_fused_mul_relu_0)
        .other          triton_poi_fused_mul_relu_0,@"STO_CUDA_ENTRY STV_DEFAULT"
triton_poi_fused_mul_relu_0:
.text.triton_poi_fused_mul_relu_0:
[----:B------:R-:W0:Y:S02]  /*0000*/  LDC R1, c[0x0][0x28] ;  /* 0x00000a00ff017b82 */ /* 0x000e240000000800 */
[----:B------:R-:W1:Y:S01]  /*0010*/  S2R R0, SR_TID.X ;  /* 0x0000000000007919 */ /* 0x000e620000002100 */
[----:B------:R-:W2:Y:S01]  /*0020*/  LDC.64 R4, c[0x0][0x218] ;  /* 0x00008600ff047b82 */ /* 0x000ea20000000a00 */
[----:B------:R-:W-:Y:S01]  /*0030*/  ULDC.64 UR4, c[0x0][0x208] ;  /* 0x0000820000047ab9 */ /* 0x000fe20000000a00 */
[----:B------:R-:W-:Y:S01]  /*0040*/  BSSY B0, `(.L_x_0) ;  /* 0x000000b000007945 */ /* 0x000fe20003800000 */
[----:B------:R-:W3:Y:S01]  /*0050*/  S2R R7, SR_CTAID.X ;  /* 0x0000000000077919 */ /* 0x000ee20000002500 */
[----:B------:R-:W-:Y:S01]  /*0060*/  CS2R R2, SRZ ;  /* 0x0000000000027805 */ /* 0x000fe2000001ff00 */
[----:B-1----:R-:W-:-:S05]  /*0070*/  IMAD.SHL.U32 R0, R0, 0x2, RZ ;  /* 0x0000000200007824 */ /* 0x002fca00078e00ff */
[----:B------:R-:W-:-:S05]  /*0080*/  LOP3.LUT R0, R0, 0xfe, RZ, 0xc0, !PT ;  /* 0x000000fe00007812 */ /* 0x000fca00078ec0ff */
[----:B---3--:R-:W-:-:S05]  /*0090*/  IMAD R7, R7, 0x100, R0 ;  /* 0x0000010007077824 */ /* 0x008fca00078e0200 */
[----:B------:R-:W-:-:S13]  /*00a0*/  ISETP.GE.AND P2, PT, R7, 0x100, PT ;  /* 0x000001000700780c */ /* 0x000fda0003f46270 */
[----:B--2---:R-:W-:Y:S05]  /*00b0*/  @P2 BRA `(.L_x_1) ;  /* 0x00000000000c2947 */ /* 0x004fea0003800000 */
[----:B------:R-:W1:Y:S02]  /*00c0*/  LDC.64 R2, c[0x0][0x210] ;  /* 0x00008400ff027b82 */ /* 0x000e640000000a00 */
[----:B-1----:R-:W-:-:S06]  /*00d0*/  IMAD.WIDE R2, R7, 0x4, R2 ;  /* 0x0000000407027825 */ /* 0x002fcc00078e0202 */
[----:B------:R-:W5:Y:S02]  /*00e0*/  LDG.E.64 R2, desc[UR4][R2.64] ;  /* 0x0000000402027981 */ /* 0x000f64000c1e1b00 */
.L_x_1:
[----:B------:R-:W-:Y:S05]  /*00f0*/  BSYNC B0 ;  /* 0x0000000000007941 */ /* 0x000fea0003800000 */
.L_x_0:
[C---:B-----5:R-:W-:Y:S02]  /*0100*/  FSETP.GEU.AND P0, PT, R2.reuse, RZ, PT ;  /* 0x000000ff0200720b */ /* 0x060fe40003f0e000 */
[C---:B------:R-:W-:Y:S02]  /*0110*/  FSETP.GEU.AND P1, PT, R3.reuse, RZ, PT ;  /* 0x000000ff0300720b */ /* 0x040fe40003f2e000 */
[----:B------:R-:W-:Y:S02]  /*0120*/  FSEL R0, R2, RZ, P0 ;  /* 0x000000ff02007208 */ /* 0x000fe40000000000 */
[----:B------:R-:W-:Y:S01]  /*0130*/  FSEL R6, R3, RZ, P1 ;  /* 0x000000ff03067208 */ /* 0x000fe20000800000 */
[----:B------:R-:W-:-:S04]  /*0140*/  IMAD.WIDE R2, R7, 0x4, R4 ;  /* 0x0000000407027825 */ /* 0x000fc800078e0204 */
[----:B------:R-:W-:Y:S01]  /*0150*/  FMUL R4, R0, R0 ;  /* 0x0000000000047220 */ /* 0x000fe20000400000 */
[----:B------:R-:W-:Y:S01]  /*0160*/  FMUL R5, R6, R6 ;  /* 0x0000000606057220 */ /* 0x000fe20000400000 */
[----:B------:R-:W-:Y:S06]  /*0170*/  @P2 EXIT ;  /* 0x000000000000294d */ /* 0x000fec0003800000 */
[----:B------:R-:W-:Y:S01]  /*0180*/  STG.E.64 desc[UR4][R2.64], R4 ;  /* 0x0000000402007986 */ /* 0x000fe2000c101b04 */
[----:B------:R-:W-:Y:S05]  /*0190*/  EXIT ;  /* 0x000000000000794d */ /* 0x000fea0003800000 */
.L_x_2:
[----:B------:R-:W-:-:S00]  /*01a0*/  BRA `(.L_x_2) ;  /* 0xfffffffc00fc7947 */ /* 0x000fc0000383ffff */
[----:B------:R-:W-:-:S00]  /*01b0*/  NOP ;  /* 0x0000000000007918 */ /* 0x000fc00000000000 */
        /* <DEDUP_REMOVED lines=12> */
.L_x_3:


//--------------------- .nv.constant0.triton_poi_fused_mul_relu_0 --------------------------
	.section	.nv.constant0.triton_poi_fused_mul_relu_0,"a",@progbits
	.sectionflags	@""
	.align	4
.nv.constant0.triton_poi_fused_mul_relu_0:
	.zero		548
